//
// Generated by NVIDIA NVVM Compiler
//
// Compiler Build ID: CL-36424714
// Cuda compilation tools, release 13.0, V13.0.88
// Based on NVVM 20.0.0
//

.version 9.0
.target sm_100
.address_size 64

	// .globl	_Z9vectorMulPKfS0_Pfi

.visible .entry _Z9vectorMulPKfS0_Pfi(
	.param .u64 .ptr .align 1 _Z9vectorMulPKfS0_Pfi_param_0,
	.param .u64 .ptr .align 1 _Z9vectorMulPKfS0_Pfi_param_1,
	.param .u64 .ptr .align 1 _Z9vectorMulPKfS0_Pfi_param_2,
	.param .u32 _Z9vectorMulPKfS0_Pfi_param_3
)
{
	.reg .pred 	%p<2>;
	.reg .b32 	%r<6>;
	.reg .b32 	%f<4>;
	.reg .b64 	%rd<11>;

	ld.param.u64 	%rd1, [_Z9vectorMulPKfS0_Pfi_param_0];
	ld.param.u64 	%rd2, [_Z9vectorMulPKfS0_Pfi_param_1];
	ld.param.u64 	%rd3, [_Z9vectorMulPKfS0_Pfi_param_2];
	ld.param.u32 	%r2, [_Z9vectorMulPKfS0_Pfi_param_3];
	mov.u32 	%r3, %ctaid.x;
	mov.u32 	%r4, %ntid.x;
	mov.u32 	%r5, %tid.x;
	mad.lo.s32 	%r1, %r3, %r4, %r5;
	setp.ge.s32 	%p1, %r1, %r2;
	@%p1 bra 	$L__BB0_2;
	cvta.to.global.u64 	%rd4, %rd1;
	cvta.to.global.u64 	%rd5, %rd2;
	cvta.to.global.u64 	%rd6, %rd3;
	mul.wide.s32 	%rd7, %r1, 4;
	add.s64 	%rd8, %rd4, %rd7;
	ld.global.f32 	%f1, [%rd8];
	add.s64 	%rd9, %rd5, %rd7;
	ld.global.f32 	%f2, [%rd9];
	mul.f32 	%f3, %f1, %f2;
	add.s64 	%rd10, %rd6, %rd7;
	st.global.f32 	[%rd10], %f3;
$L__BB0_2:
	ret;

}


// ===== COMPILED SASS (sm_100) =====

	.target	sm_100

	.elftype	@"ET_EXEC"


//--------------------- .note.nv.tkinfo           --------------------------
	.section	.note.nv.tkinfo,"",@"SHT_NOTE"
	.sectionflags	@"SHF_NOTE_NV_TKINFO"
	.tkinfo
        /*0018*/ 	.word	0x00000002
        /*0030*/ 	.string	""
        /*0030*/ 	.string	"ptxas"
        /*0030*/ 	.string	"Cuda compilation tools, release 13.0, V13.0.88"
        /*0030*/ 	.string	"Build cuda_13.0.r13.0/compiler.36424714_0"
        /*0030*/ 	.string	"-arch sm_100 -m 64 "



//--------------------- .note.nv.cuinfo           --------------------------
	.section	.note.nv.cuinfo,"",@"SHT_NOTE"
	.sectionflags	@"SHF_NOTE_NV_CUINFO"
        /*0018*/ 	.short	0x0002
        /*001a*/ 	.short	0x0064
        /*001c*/ 	.short	0x0082
	.zero		2


//--------------------- .nv.info                  --------------------------
	.section	.nv.info,"",@"SHT_CUDA_INFO"
	.align	4


	//----- nvinfo : EIATTR_REGCOUNT
	.align		4
        /*0000*/ 	.byte	0x04, 0x2f
        /*0002*/ 	.short	(.L_1 - .L_0)
	.align		4
.L_0:
        /*0004*/ 	.word	index@(_Z9vectorMulPKfS0_Pfi)
        /*0008*/ 	.word	0x0000000c


	//----- nvinfo : EIATTR_FRAME_SIZE
	.align		4
.L_1:
        /*000c*/ 	.byte	0x04, 0x11
        /*000e*/ 	.short	(.L_3 - .L_2)
	.align		4
.L_2:
        /*0010*/ 	.word	index@(_Z9vectorMulPKfS0_Pfi)
        /*0014*/ 	.word	0x00000000


	//----- nvinfo : EIATTR_MIN_STACK_SIZE
	.align		4
.L_3:
        /*0018*/ 	.byte	0x04, 0x12
        /*001a*/ 	.short	(.L_5 - .L_4)
	.align		4
.L_4:
        /*001c*/ 	.word	index@(_Z9vectorMulPKfS0_Pfi)
        /*0020*/ 	.word	0x00000000
.L_5:


//--------------------- .nv.compat                --------------------------
	.section	.nv.compat,"",@"SHT_CUDA_COMPAT_INFO"
	.align	4
        /*0000*/ 	.byte	0x02, 0x09, 0x00, 0x00, 0x02, 0x02, 0x01, 0x00, 0x02, 0x05, 0x05, 0x00, 0x03, 0x07, 0x01, 0x01
        /*0010*/ 	.byte	0x02, 0x03, 0x00, 0x00, 0x02, 0x06, 0x01, 0x00, 0x04, 0x0b, 0x08, 0x00, 0x09, 0x00, 0x00, 0x00
        /*0020*/ 	.byte	0x00, 0x00, 0x00, 0x00


//--------------------- .nv.info._Z9vectorMulPKfS0_Pfi --------------------------
	.section	.nv.info._Z9vectorMulPKfS0_Pfi,"",@"SHT_CUDA_INFO"
	.sectionflags	@""
	.align	4


	//----- nvinfo : EIATTR_CUDA_API_VERSION
	.align		4
        /*0000*/ 	.byte	0x04, 0x37
        /*0002*/ 	.short	(.L_7 - .L_6)
.L_6:
        /*0004*/ 	.word	0x00000082


	//----- nvinfo : EIATTR_KPARAM_INFO
	.align		4
.L_7:
        /*0008*/ 	.byte	0x04, 0x17
        /*000a*/ 	.short	(.L_9 - .L_8)
.L_8:
        /*000c*/ 	.word	0x00000000
        /*0010*/ 	.short	0x0003
        /*0012*/ 	.short	0x0018
        /*0014*/ 	.byte	0x00, 0xf0, 0x11, 0x00


	//----- nvinfo : EIATTR_KPARAM_INFO
	.align		4
.L_9:
        /*0018*/ 	.byte	0x04, 0x17
        /*001a*/ 	.short	(.L_11 - .L_10)
.L_10:
        /*001c*/ 	.word	0x00000000
        /*0020*/ 	.short	0x0002
        /*0022*/ 	.short	0x0010
        /*0024*/ 	.byte	0x00, 0xf5, 0x21, 0x00


	//----- nvinfo : EIATTR_KPARAM_INFO
	.align		4
.L_11:
        /*0028*/ 	.byte	0x04, 0x17
        /*002a*/ 	.short	(.L_13 - .L_12)
.L_12:
        /*002c*/ 	.word	0x00000000
        /*0030*/ 	.short	0x0001
        /*0032*/ 	.short	0x0008
        /*0034*/ 	.byte	0x00, 0xf5, 0x21, 0x00


	//----- nvinfo : EIATTR_KPARAM_INFO
	.align		4
.L_13:
        /*0038*/ 	.byte	0x04, 0x17
        /*003a*/ 	.short	(.L_15 - .L_14)
.L_14:
        /*003c*/ 	.word	0x00000000
        /*0040*/ 	.short	0x0000
        /*0042*/ 	.short	0x0000
        /*0044*/ 	.byte	0x00, 0xf5, 0x21, 0x00


	//----- nvinfo : EIATTR_SPARSE_MMA_MASK
	.align		4
.L_15:
        /*0048*/ 	.byte	0x03, 0x50
        /*004a*/ 	.short	0x0000


	//----- nvinfo : EIATTR_MAXREG_COUNT
	.align		4
        /*004c*/ 	.byte	0x03, 0x1b
        /*004e*/ 	.short	0x00ff


	//----- nvinfo : EIATTR_MERCURY_ISA_VERSION
	.align		4
        /*0050*/ 	.byte	0x03, 0x5f
        /*0052*/ 	.short	0x0101


	//----- nvinfo : EIATTR_VRC_CTA_INIT_COUNT
	.align		4
        /*0054*/ 	.byte	0x02, 0x4a
	.zero		1
	.zero		1


	//----- nvinfo : EIATTR_EXIT_INSTR_OFFSETS
	.align		4
        /*0058*/ 	.byte	0x04, 0x1c
        /*005a*/ 	.short	(.L_17 - .L_16)


	//   ....[0]....
.L_16:
        /*005c*/ 	.word	0x00000070


	//   ....[1]....
        /*0060*/ 	.word	0x00000130


	//----- nvinfo : EIATTR_CBANK_PARAM_SIZE
	.align		4
.L_17:
        /*0064*/ 	.byte	0x03, 0x19
        /*0066*/ 	.short	0x001c


	//----- nvinfo : EIATTR_PARAM_CBANK
	.align		4
        /*0068*/ 	.byte	0x04, 0x0a
        /*006a*/ 	.short	(.L_19 - .L_18)
	.align		4
.L_18:
        /*006c*/ 	.word	index@(.nv.constant0._Z9vectorMulPKfS0_Pfi)
        /*0070*/ 	.short	0x0380
        /*0072*/ 	.short	0x001c


	//----- nvinfo : EIATTR_SW_WAR
	.align		4
.L_19:
        /*0074*/ 	.byte	0x04, 0x36
        /*0076*/ 	.short	(.L_21 - .L_20)
.L_20:
        /*0078*/ 	.word	0x00000008
.L_21:


//--------------------- .nv.callgraph             --------------------------
	.section	.nv.callgraph,"",@"SHT_CUDA_CALLGRAPH"
	.align	4
	.sectionentsize	8
	.align		4
        /*0000*/ 	.word	0x00000000
	.align		4
        /*0004*/ 	.word	0xffffffff
	.align		4
        /*0008*/ 	.word	0x00000000
	.align		4
        /*000c*/ 	.word	0xfffffffe
	.align		4
        /*0010*/ 	.word	0x00000000
	.align		4
        /*0014*/ 	.word	0xfffffffd
	.align		4
        /*0018*/ 	.word	0x00000000
	.align		4
        /*001c*/ 	.word	0xfffffffc


//--------------------- .text._Z9vectorMulPKfS0_Pfi --------------------------
	.section	.text._Z9vectorMulPKfS0_Pfi,"ax",@progbits
	.align	128
        .global         _Z9vectorMulPKfS0_Pfi
        .type           _Z9vectorMulPKfS0_Pfi,@function
        .size           _Z9vectorMulPKfS0_Pfi,(.L_x_1 - _Z9vectorMulPKfS0_Pfi)
        .other          _Z9vectorMulPKfS0_Pfi,@"STO_CUDA_ENTRY STV_DEFAULT"
_Z9vectorMulPKfS0_Pfi:
.text._Z9vectorMulPKfS0_Pfi:
[----:B------:R-:W-:Y:S01]  /*0000*/  LDC R1, c[0x0][0x37c] ;  /* 0x0000df00ff017b82 */ /* 0x000fe20000000800 */
[----:B------:R-:W0:Y:S07]  /*0010*/  S2R R0, SR_TID.X ;  /* 0x0000000000007919 */ /* 0x000e2e0000002100 */
[----:B------:R-:W0:Y:S01]  /*0020*/  S2UR UR4, SR_CTAID.X ;  /* 0x00000000000479c3 */ /* 0x000e220000002500 */
[----:B------:R-:W1:Y:S07]  /*0030*/  LDCU UR5, c[0x0][0x398] ;  /* 0x00007300ff0577ac */ /* 0x000e6e0008000800 */
[----:B------:R-:W0:Y:S02]  /*0040*/  LDC R9, c[0x0][0x360] ;  /* 0x0000d800ff097b82 */ /* 0x000e240000000800 */
[----:B0-----:R-:W-:-:S05]  /*0050*/  IMAD R9, R9, UR4, R0 ;  /* 0x0000000409097c24 */ /* 0x001fca000f8e0200 */
[----:B-1----:R-:W-:-:S13]  /*0060*/  ISETP.GE.AND P0, PT, R9, UR5, PT ;  /* 0x0000000509007c0c */ /* 0x002fda000bf06270 */
[----:B------:R-:W-:Y:S05]  /*0070*/  @P0 EXIT ;  /* 0x000000000000094d */ /* 0x000fea0003800000 */
[----:B------:R-:W0:Y:S01]  /*0080*/  LDC.64 R2, c[0x0][0x380] ;  /* 0x0000e000ff027b82 */ /* 0x000e220000000a00 */
[----:B------:R-:W1:Y:S07]  /*0090*/  LDCU.64 UR4, c[0x0][0x358] ;  /* 0x00006b00ff0477ac */ /* 0x000e6e0008000a00 */
[----:B------:R-:W2:Y:S08]  /*00a0*/  LDC.64 R4, c[0x0][0x388] ;  /* 0x0000e200ff047b82 */ /* 0x000eb00000000a00 */
[----:B------:R-:W3:Y:S01]  /*00b0*/  LDC.64 R6, c[0x0][0x390] ;  /* 0x0000e400ff067b82 */ /* 0x000ee20000000a00 */
[----:B0-----:R-:W-:-:S06]  /*00c0*/  IMAD.WIDE R2, R9, 0x4, R2 ;  /* 0x0000000409027825 */ /* 0x001fcc00078e0202 */
[----:B-1----:R-:W4:Y:S01]  /*00d0*/  LDG.E R2, desc[UR4][R2.64] ;  /* 0x0000000402027981 */ /* 0x002f22000c1e1900 */
[----:B--2---:R-:W-:-:S06]  /*00e0*/  IMAD.WIDE R4, R9, 0x4, R4 ;  /* 0x0000000409047825 */ /* 0x004fcc00078e0204 */
[----:B------:R-:W4:Y:S01]  /*00f0*/  LDG.E R5, desc[UR4][R4.64] ;  /* 0x0000000404057981 */ /* 0x000f22000c1e1900 */
[----:B---3--:R-:W-:-:S04]  /*0100*/  IMAD.WIDE R6, R9, 0x4, R6 ;  /* 0x0000000409067825 */ /* 0x008fc800078e0206 */
[----:B----4-:R-:W-:-:S05]  /*0110*/  FMUL R9, R2, R5 ;  /* 0x0000000502097220 */ /* 0x010fca0000400000 */
[----:B------:R-:W-:Y:S01]  /*0120*/  STG.E desc[UR4][R6.64], R9 ;  /* 0x0000000906007986 */ /* 0x000fe2000c101904 */
[----:B------:R-:W-:Y:S05]  /*0130*/  EXIT ;  /* 0x000000000000794d */ /* 0x000fea0003800000 */
.L_x_0:
[----:B------:R-:W-:-:S00]  /*0140*/  BRA `(.L_x_0) ;  /* 0xfffffffc00fc7947 */ /* 0x000fc0000383ffff */
[----:B------:R-:W-:-:S00]  /*0150*/  NOP ;  /* 0x0000000000007918 */ /* 0x000fc00000000000 */
        /* <DEDUP_REMOVED lines=10> */
.L_x_1:


//--------------------- .nv.shared.reserved.0     --------------------------
	.section	.nv.shared.reserved.0,"aw",@nobits
	.weak		__nv_reservedSMEM_offset_0_alias
	.size		__nv_reservedSMEM_offset_0_alias, 0, 64
	.other		__nv_reservedSMEM_offset_0_alias,@"STO_CUDA_RESERVED_SHARED STV_DEFAULT"
__nv_reservedSMEM_offset_0_alias:
	.zero		0
	.zero		64


//--------------------- .nv.constant0._Z9vectorMulPKfS0_Pfi --------------------------
	.section	.nv.constant0._Z9vectorMulPKfS0_Pfi,"a",@progbits
	.sectionflags	@""
	.align	4
.nv.constant0._Z9vectorMulPKfS0_Pfi:
	.zero		924


//--------------------- SYMBOLS --------------------------

	.type		.nv.reservedSmem.offset0,@object
	.size		.nv.reservedSmem.offset0,0x4
